//
// Generated by NVIDIA NVVM Compiler
//
// Compiler Build ID: CL-36424714
// Cuda compilation tools, release 13.0, V13.0.88
// Based on NVVM 20.0.0
//

.version 9.0
.target sm_100
.address_size 64

	// .globl	_Z9ai_kernelPKfPfii

.visible .entry _Z9ai_kernelPKfPfii(
	.param .u64 .ptr .align 1 _Z9ai_kernelPKfPfii_param_0,
	.param .u64 .ptr .align 1 _Z9ai_kernelPKfPfii_param_1,
	.param .u32 _Z9ai_kernelPKfPfii_param_2,
	.param .u32 _Z9ai_kernelPKfPfii_param_3
)
{
	.reg .pred 	%p<7>;
	.reg .b32 	%r<17>;
	.reg .b32 	%f<18>;
	.reg .b64 	%rd<9>;

	ld.param.u64 	%rd1, [_Z9ai_kernelPKfPfii_param_0];
	ld.param.u64 	%rd2, [_Z9ai_kernelPKfPfii_param_1];
	ld.param.u32 	%r9, [_Z9ai_kernelPKfPfii_param_2];
	ld.param.u32 	%r10, [_Z9ai_kernelPKfPfii_param_3];
	mov.u32 	%r11, %ctaid.x;
	mov.u32 	%r12, %ntid.x;
	mov.u32 	%r13, %tid.x;
	mad.lo.s32 	%r1, %r11, %r12, %r13;
	setp.ge.s32 	%p1, %r1, %r10;
	@%p1 bra 	$L__BB0_9;
	cvta.to.global.u64 	%rd3, %rd1;
	mul.wide.s32 	%rd4, %r1, 4;
	add.s64 	%rd5, %rd3, %rd4;
	ld.global.nc.f32 	%f17, [%rd5];
	setp.lt.s32 	%p2, %r9, 1;
	@%p2 bra 	$L__BB0_8;
	and.b32  	%r2, %r9, 3;
	setp.lt.u32 	%p3, %r9, 4;
	@%p3 bra 	$L__BB0_5;
	and.b32  	%r14, %r9, 2147483644;
	neg.s32 	%r15, %r14;
$L__BB0_4:
	.pragma "nounroll";
	fma.rn.f32 	%f10, %f17, 0f3F800008, 0f3F7FFFEF;
	fma.rn.f32 	%f11, %f10, 0f3F800008, 0f3F7FFFEF;
	fma.rn.f32 	%f12, %f11, 0f3F800008, 0f3F7FFFEF;
	fma.rn.f32 	%f17, %f12, 0f3F800008, 0f3F7FFFEF;
	add.s32 	%r15, %r15, 4;
	setp.ne.s32 	%p4, %r15, 0;
	@%p4 bra 	$L__BB0_4;
$L__BB0_5:
	setp.eq.s32 	%p5, %r2, 0;
	@%p5 bra 	$L__BB0_8;
	neg.s32 	%r16, %r2;
$L__BB0_7:
	.pragma "nounroll";
	fma.rn.f32 	%f17, %f17, 0f3F800008, 0f3F7FFFEF;
	add.s32 	%r16, %r16, 1;
	setp.ne.s32 	%p6, %r16, 0;
	@%p6 bra 	$L__BB0_7;
$L__BB0_8:
	cvta.to.global.u64 	%rd6, %rd2;
	add.s64 	%rd8, %rd6, %rd4;
	st.global.f32 	[%rd8], %f17;
$L__BB0_9:
	ret;

}
	// .globl	_Z11copy_kernelPKfPfi
.visible .entry _Z11copy_kernelPKfPfi(
	.param .u64 .ptr .align 1 _Z11copy_kernelPKfPfi_param_0,
	.param .u64 .ptr .align 1 _Z11copy_kernelPKfPfi_param_1,
	.param .u32 _Z11copy_kernelPKfPfi_param_2
)
{
	.reg .pred 	%p<7>;
	.reg .b32 	%r<31>;
	.reg .b32 	%f<6>;
	.reg .b64 	%rd<18>;

	ld.param.u64 	%rd3, [_Z11copy_kernelPKfPfi_param_0];
	ld.param.u64 	%rd4, [_Z11copy_kernelPKfPfi_param_1];
	ld.param.u32 	%r12, [_Z11copy_kernelPKfPfi_param_2];
	cvta.to.global.u64 	%rd1, %rd4;
	cvta.to.global.u64 	%rd2, %rd3;
	mov.u32 	%r13, %ctaid.x;
	mov.u32 	%r14, %ntid.x;
	mov.u32 	%r15, %tid.x;
	mad.lo.s32 	%r29, %r13, %r14, %r15;
	mov.u32 	%r16, %nctaid.x;
	mul.lo.s32 	%r2, %r16, %r14;
	setp.ge.s32 	%p1, %r29, %r12;
	@%p1 bra 	$L__BB1_7;
	add.s32 	%r17, %r29, %r2;
	max.s32 	%r18, %r12, %r17;
	setp.lt.s32 	%p2, %r17, %r12;
	selp.u32 	%r19, 1, 0, %p2;
	add.s32 	%r20, %r17, %r19;
	sub.s32 	%r21, %r18, %r20;
	div.u32 	%r22, %r21, %r2;
	add.s32 	%r3, %r22, %r19;
	and.b32  	%r23, %r3, 3;
	setp.eq.s32 	%p3, %r23, 3;
	@%p3 bra 	$L__BB1_4;
	add.s32 	%r24, %r3, 1;
	and.b32  	%r25, %r24, 3;
	neg.s32 	%r27, %r25;
$L__BB1_3:
	.pragma "nounroll";
	mul.wide.s32 	%rd5, %r29, 4;
	add.s64 	%rd6, %rd1, %rd5;
	add.s64 	%rd7, %rd2, %rd5;
	ld.global.nc.f32 	%f1, [%rd7];
	st.global.f32 	[%rd6], %f1;
	add.s32 	%r29, %r29, %r2;
	add.s32 	%r27, %r27, 1;
	setp.ne.s32 	%p4, %r27, 0;
	@%p4 bra 	$L__BB1_3;
$L__BB1_4:
	setp.lt.u32 	%p5, %r3, 3;
	@%p5 bra 	$L__BB1_7;
	mul.wide.s32 	%rd11, %r2, 4;
	shl.b32 	%r26, %r2, 2;
$L__BB1_6:
	mul.wide.s32 	%rd8, %r29, 4;
	add.s64 	%rd9, %rd2, %rd8;
	ld.global.nc.f32 	%f2, [%rd9];
	add.s64 	%rd10, %rd1, %rd8;
	st.global.f32 	[%rd10], %f2;
	add.s64 	%rd12, %rd9, %rd11;
	ld.global.nc.f32 	%f3, [%rd12];
	add.s64 	%rd13, %rd10, %rd11;
	st.global.f32 	[%rd13], %f3;
	add.s64 	%rd14, %rd12, %rd11;
	ld.global.nc.f32 	%f4, [%rd14];
	add.s64 	%rd15, %rd13, %rd11;
	st.global.f32 	[%rd15], %f4;
	add.s64 	%rd16, %rd14, %rd11;
	ld.global.nc.f32 	%f5, [%rd16];
	add.s64 	%rd17, %rd15, %rd11;
	st.global.f32 	[%rd17], %f5;
	add.s32 	%r29, %r26, %r29;
	setp.lt.s32 	%p6, %r29, %r12;
	@%p6 bra 	$L__BB1_6;
$L__BB1_7:
	ret;

}
	// .globl	_Z14compute_kernelPfii
.visible .entry _Z14compute_kernelPfii(
	.param .u64 .ptr .align 1 _Z14compute_kernelPfii_param_0,
	.param .u32 _Z14compute_kernelPfii_param_1,
	.param .u32 _Z14compute_kernelPfii_param_2
)
{
	.reg .pred 	%p<7>;
	.reg .b32 	%r<17>;
	.reg .b32 	%f<70>;
	.reg .b64 	%rd<5>;

	ld.param.u64 	%rd1, [_Z14compute_kernelPfii_param_0];
	ld.param.u32 	%r9, [_Z14compute_kernelPfii_param_1];
	ld.param.u32 	%r10, [_Z14compute_kernelPfii_param_2];
	mov.u32 	%r11, %ctaid.x;
	mov.u32 	%r12, %ntid.x;
	mov.u32 	%r13, %tid.x;
	mad.lo.s32 	%r1, %r11, %r12, %r13;
	setp.ge.s32 	%p1, %r1, %r10;
	@%p1 bra 	$L__BB2_9;
	cvt.rn.f32.s32 	%f33, %r1;
	add.f32 	%f66, %f33, 0f3F800000;
	add.f32 	%f67, %f33, 0f3FC00000;
	add.f32 	%f68, %f33, 0f40000000;
	add.f32 	%f69, %f33, 0f40200000;
	setp.lt.s32 	%p2, %r9, 1;
	@%p2 bra 	$L__BB2_8;
	and.b32  	%r2, %r9, 3;
	setp.lt.u32 	%p3, %r9, 4;
	@%p3 bra 	$L__BB2_5;
	and.b32  	%r14, %r9, 2147483644;
	neg.s32 	%r15, %r14;
$L__BB2_4:
	fma.rn.f32 	%f35, %f66, 0f3F800008, 0f3F7FFFEF;
	fma.rn.f32 	%f36, %f67, 0f3F800008, 0f3F7FFFEF;
	fma.rn.f32 	%f37, %f68, 0f3F800008, 0f3F7FFFEF;
	fma.rn.f32 	%f38, %f69, 0f3F800008, 0f3F7FFFEF;
	fma.rn.f32 	%f39, %f35, 0f3F800008, 0f3F7FFFEF;
	fma.rn.f32 	%f40, %f36, 0f3F800008, 0f3F7FFFEF;
	fma.rn.f32 	%f41, %f37, 0f3F800008, 0f3F7FFFEF;
	fma.rn.f32 	%f42, %f38, 0f3F800008, 0f3F7FFFEF;
	fma.rn.f32 	%f43, %f39, 0f3F800008, 0f3F7FFFEF;
	fma.rn.f32 	%f44, %f40, 0f3F800008, 0f3F7FFFEF;
	fma.rn.f32 	%f45, %f41, 0f3F800008, 0f3F7FFFEF;
	fma.rn.f32 	%f46, %f42, 0f3F800008, 0f3F7FFFEF;
	fma.rn.f32 	%f66, %f43, 0f3F800008, 0f3F7FFFEF;
	fma.rn.f32 	%f67, %f44, 0f3F800008, 0f3F7FFFEF;
	fma.rn.f32 	%f68, %f45, 0f3F800008, 0f3F7FFFEF;
	fma.rn.f32 	%f69, %f46, 0f3F800008, 0f3F7FFFEF;
	add.s32 	%r15, %r15, 4;
	setp.ne.s32 	%p4, %r15, 0;
	@%p4 bra 	$L__BB2_4;
$L__BB2_5:
	setp.eq.s32 	%p5, %r2, 0;
	@%p5 bra 	$L__BB2_8;
	neg.s32 	%r16, %r2;
$L__BB2_7:
	.pragma "nounroll";
	fma.rn.f32 	%f66, %f66, 0f3F800008, 0f3F7FFFEF;
	fma.rn.f32 	%f67, %f67, 0f3F800008, 0f3F7FFFEF;
	fma.rn.f32 	%f68, %f68, 0f3F800008, 0f3F7FFFEF;
	fma.rn.f32 	%f69, %f69, 0f3F800008, 0f3F7FFFEF;
	add.s32 	%r16, %r16, 1;
	setp.ne.s32 	%p6, %r16, 0;
	@%p6 bra 	$L__BB2_7;
$L__BB2_8:
	add.f32 	%f47, %f66, %f67;
	add.f32 	%f48, %f47, %f68;
	add.f32 	%f49, %f48, %f69;
	cvta.to.global.u64 	%rd2, %rd1;
	mul.wide.s32 	%rd3, %r1, 4;
	add.s64 	%rd4, %rd2, %rd3;
	st.global.f32 	[%rd4], %f49;
$L__BB2_9:
	ret;

}


// ===== COMPILED SASS (sm_100) =====

	.target	sm_100

	.elftype	@"ET_EXEC"


//--------------------- .note.nv.tkinfo           --------------------------
	.section	.note.nv.tkinfo,"",@"SHT_NOTE"
	.sectionflags	@"SHF_NOTE_NV_TKINFO"
	.tkinfo
        /*0018*/ 	.word	0x00000002
        /*0030*/ 	.string	""
        /*0030*/ 	.string	"ptxas"
        /*0030*/ 	.string	"Cuda compilation tools, release 13.0, V13.0.88"
        /*0030*/ 	.string	"Build cuda_13.0.r13.0/compiler.36424714_0"
        /*0030*/ 	.string	"-arch sm_100 -m 64 "



//--------------------- .note.nv.cuinfo           --------------------------
	.section	.note.nv.cuinfo,"",@"SHT_NOTE"
	.sectionflags	@"SHF_NOTE_NV_CUINFO"
        /*0018*/ 	.short	0x0002
        /*001a*/ 	.short	0x0064
        /*001c*/ 	.short	0x0082
	.zero		2


//--------------------- .nv.info                  --------------------------
	.section	.nv.info,"",@"SHT_CUDA_INFO"
	.align	4


	//----- nvinfo : EIATTR_REGCOUNT
	.align		4
        /*0000*/ 	.byte	0x04, 0x2f
        /*0002*/ 	.short	(.L_1 - .L_0)
	.align		4
.L_0:
        /*0004*/ 	.word	index@(_Z9ai_kernelPKfPfii)
        /*0008*/ 	.word	0x0000000a


	//----- nvinfo : EIATTR_FRAME_SIZE
	.align		4
.L_1:
        /*000c*/ 	.byte	0x04, 0x11
        /*000e*/ 	.short	(.L_3 - .L_2)
	.align		4
.L_2:
        /*0010*/ 	.word	index@(_Z9ai_kernelPKfPfii)
        /*0014*/ 	.word	0x00000000


	//----- nvinfo : EIATTR_REGCOUNT
	.align		4
.L_3:
        /*0018*/ 	.byte	0x04, 0x2f
        /*001a*/ 	.short	(.L_5 - .L_4)
	.align		4
.L_4:
        /*001c*/ 	.word	index@(_Z11copy_kernelPKfPfi)
        /*0020*/ 	.word	0x0000001a


	//----- nvinfo : EIATTR_FRAME_SIZE
	.align		4
.L_5:
        /*0024*/ 	.byte	0x04, 0x11
        /*0026*/ 	.short	(.L_7 - .L_6)
	.align		4
.L_6:
        /*0028*/ 	.word	index@(_Z11copy_kernelPKfPfi)
        /*002c*/ 	.word	0x00000000


	//----- nvinfo : EIATTR_REGCOUNT
	.align		4
.L_7:
        /*0030*/ 	.byte	0x04, 0x2f
        /*0032*/ 	.short	(.L_9 - .L_8)
	.align		4
.L_8:
        /*0034*/ 	.word	index@(_Z14compute_kernelPfii)
        /*0038*/ 	.word	0x0000000e


	//----- nvinfo : EIATTR_FRAME_SIZE
	.align		4
.L_9:
        /*003c*/ 	.byte	0x04, 0x11
        /*003e*/ 	.short	(.L_11 - .L_10)
	.align		4
.L_10:
        /*0040*/ 	.word	index@(_Z14compute_kernelPfii)
        /*0044*/ 	.word	0x00000000


	//----- nvinfo : EIATTR_MIN_STACK_SIZE
	.align		4
.L_11:
        /*0048*/ 	.byte	0x04, 0x12
        /*004a*/ 	.short	(.L_13 - .L_12)
	.align		4
.L_12:
        /*004c*/ 	.word	index@(_Z14compute_kernelPfii)
        /*0050*/ 	.word	0x00000000


	//----- nvinfo : EIATTR_MIN_STACK_SIZE
	.align		4
.L_13:
        /*0054*/ 	.byte	0x04, 0x12
        /*0056*/ 	.short	(.L_15 - .L_14)
	.align		4
.L_14:
        /*0058*/ 	.word	index@(_Z11copy_kernelPKfPfi)
        /*005c*/ 	.word	0x00000000


	//----- nvinfo : EIATTR_MIN_STACK_SIZE
	.align		4
.L_15:
        /*0060*/ 	.byte	0x04, 0x12
        /*0062*/ 	.short	(.L_17 - .L_16)
	.align		4
.L_16:
        /*0064*/ 	.word	index@(_Z9ai_kernelPKfPfii)
        /*0068*/ 	.word	0x00000000
.L_17:


//--------------------- .nv.compat                --------------------------
	.section	.nv.compat,"",@"SHT_CUDA_COMPAT_INFO"
	.align	4
        /*0000*/ 	.byte	0x02, 0x09, 0x00, 0x00, 0x02, 0x02, 0x01, 0x00, 0x02, 0x05, 0x05, 0x00, 0x03, 0x07, 0x01, 0x01
        /*0010*/ 	.byte	0x02, 0x03, 0x00, 0x00, 0x02, 0x06, 0x01, 0x00, 0x04, 0x0b, 0x08, 0x00, 0x09, 0x00, 0x00, 0x00
        /*0020*/ 	.byte	0x00, 0x00, 0x00, 0x00


//--------------------- .nv.info._Z14compute_kernelPfii --------------------------
	.section	.nv.info._Z14compute_kernelPfii,"",@"SHT_CUDA_INFO"
	.sectionflags	@""
	.align	4


	//----- nvinfo : EIATTR_CUDA_API_VERSION
	.align		4
        /*0000*/ 	.byte	0x04, 0x37
        /*0002*/ 	.short	(.L_19 - .L_18)
.L_18:
        /*0004*/ 	.word	0x00000082


	//----- nvinfo : EIATTR_KPARAM_INFO
	.align		4
.L_19:
        /*0008*/ 	.byte	0x04, 0x17
        /*000a*/ 	.short	(.L_21 - .L_20)
.L_20:
        /*000c*/ 	.word	0x00000000
        /*0010*/ 	.short	0x0002
        /*0012*/ 	.short	0x000c
        /*0014*/ 	.byte	0x00, 0xf0, 0x11, 0x00


	//----- nvinfo : EIATTR_KPARAM_INFO
	.align		4
.L_21:
        /*0018*/ 	.byte	0x04, 0x17
        /*001a*/ 	.short	(.L_23 - .L_22)
.L_22:
        /*001c*/ 	.word	0x00000000
        /*0020*/ 	.short	0x0001
        /*0022*/ 	.short	0x0008
        /*0024*/ 	.byte	0x00, 0xf0, 0x11, 0x00


	//----- nvinfo : EIATTR_KPARAM_INFO
	.align		4
.L_23:
        /*0028*/ 	.byte	0x04, 0x17
        /*002a*/ 	.short	(.L_25 - .L_24)
.L_24:
        /*002c*/ 	.word	0x00000000
        /*0030*/ 	.short	0x0000
        /*0032*/ 	.short	0x0000
        /*0034*/ 	.byte	0x00, 0xf5, 0x21, 0x00


	//----- nvinfo : EIATTR_SPARSE_MMA_MASK
	.align		4
.L_25:
        /*0038*/ 	.byte	0x03, 0x50
        /*003a*/ 	.short	0x0000


	//----- nvinfo : EIATTR_MAXREG_COUNT
	.align		4
        /*003c*/ 	.byte	0x03, 0x1b
        /*003e*/ 	.short	0x00ff


	//----- nvinfo : EIATTR_MERCURY_ISA_VERSION
	.align		4
        /*0040*/ 	.byte	0x03, 0x5f
        /*0042*/ 	.short	0x0101


	//----- nvinfo : EIATTR_VRC_CTA_INIT_COUNT
	.align		4
        /*0044*/ 	.byte	0x02, 0x4a
	.zero		1
	.zero		1


	//----- nvinfo : EIATTR_EXIT_INSTR_OFFSETS
	.align		4
        /*0048*/ 	.byte	0x04, 0x1c
        /*004a*/ 	.short	(.L_27 - .L_26)


	//   ....[0]....
.L_26:
        /*004c*/ 	.word	0x00000070


	//   ....[1]....
        /*0050*/ 	.word	0x00000ae0


	//----- nvinfo : EIATTR_CBANK_PARAM_SIZE
	.align		4
.L_27:
        /*0054*/ 	.byte	0x03, 0x19
        /*0056*/ 	.short	0x0010


	//----- nvinfo : EIATTR_PARAM_CBANK
	.align		4
        /*0058*/ 	.byte	0x04, 0x0a
        /*005a*/ 	.short	(.L_29 - .L_28)
	.align		4
.L_28:
        /*005c*/ 	.word	index@(.nv.constant0._Z14compute_kernelPfii)
        /*0060*/ 	.short	0x0380
        /*0062*/ 	.short	0x0010


	//----- nvinfo : EIATTR_SW_WAR
	.align		4
.L_29:
        /*0064*/ 	.byte	0x04, 0x36
        /*0066*/ 	.short	(.L_31 - .L_30)
.L_30:
        /*0068*/ 	.word	0x00000008
.L_31:


//--------------------- .nv.info._Z11copy_kernelPKfPfi --------------------------
	.section	.nv.info._Z11copy_kernelPKfPfi,"",@"SHT_CUDA_INFO"
	.sectionflags	@""
	.align	4


	//----- nvinfo : EIATTR_CUDA_API_VERSION
	.align		4
        /*0000*/ 	.byte	0x04, 0x37
        /*0002*/ 	.short	(.L_33 - .L_32)
.L_32:
        /*0004*/ 	.word	0x00000082


	//----- nvinfo : EIATTR_KPARAM_INFO
	.align		4
.L_33:
        /*0008*/ 	.byte	0x04, 0x17
        /*000a*/ 	.short	(.L_35 - .L_34)
.L_34:
        /*000c*/ 	.word	0x00000000
        /*0010*/ 	.short	0x0002
        /*0012*/ 	.short	0x0010
        /*0014*/ 	.byte	0x00, 0xf0, 0x11, 0x00


	//----- nvinfo : EIATTR_KPARAM_INFO
	.align		4
.L_35:
        /*0018*/ 	.byte	0x04, 0x17
        /*001a*/ 	.short	(.L_37 - .L_36)
.L_36:
        /*001c*/ 	.word	0x00000000
        /*0020*/ 	.short	0x0001
        /*0022*/ 	.short	0x0008
        /*0024*/ 	.byte	0x00, 0xf5, 0x21, 0x00


	//----- nvinfo : EIATTR_KPARAM_INFO
	.align		4
.L_37:
        /*0028*/ 	.byte	0x04, 0x17
        /*002a*/ 	.short	(.L_39 - .L_38)
.L_38:
        /*002c*/ 	.word	0x00000000
        /*0030*/ 	.short	0x0000
        /*0032*/ 	.short	0x0000
        /*0034*/ 	.byte	0x00, 0xf5, 0x21, 0x00


	//----- nvinfo : EIATTR_SPARSE_MMA_MASK
	.align		4
.L_39:
        /*0038*/ 	.byte	0x03, 0x50
        /*003a*/ 	.short	0x0000


	//----- nvinfo : EIATTR_MAXREG_COUNT
	.align		4
        /*003c*/ 	.byte	0x03, 0x1b
        /*003e*/ 	.short	0x00ff


	//----- nvinfo : EIATTR_MERCURY_ISA_VERSION
	.align		4
        /*0040*/ 	.byte	0x03, 0x5f
        /*0042*/ 	.short	0x0101


	//----- nvinfo : EIATTR_VRC_CTA_INIT_COUNT
	.align		4
        /*0044*/ 	.byte	0x02, 0x4a
	.zero		1
	.zero		1


	//----- nvinfo : EIATTR_EXIT_INSTR_OFFSETS
	.align		4
        /*0048*/ 	.byte	0x04, 0x1c
        /*004a*/ 	.short	(.L_41 - .L_40)


	//   ....[0]....
.L_40:
        /*004c*/ 	.word	0x00000090


	//   ....[1]....
        /*0050*/ 	.word	0x00000380


	//   ....[2]....
        /*0054*/ 	.word	0x000004c0


	//----- nvinfo : EIATTR_CRS_STACK_SIZE
	.align		4
.L_41:
        /*0058*/ 	.byte	0x04, 0x1e
        /*005a*/ 	.short	(.L_43 - .L_42)
.L_42:
        /*005c*/ 	.word	0x00000000


	//----- nvinfo : EIATTR_CBANK_PARAM_SIZE
	.align		4
.L_43:
        /*0060*/ 	.byte	0x03, 0x19
        /*0062*/ 	.short	0x0014


	//----- nvinfo : EIATTR_PARAM_CBANK
	.align		4
        /*0064*/ 	.byte	0x04, 0x0a
        /*0066*/ 	.short	(.L_45 - .L_44)
	.align		4
.L_44:
        /*0068*/ 	.word	index@(.nv.constant0._Z11copy_kernelPKfPfi)
        /*006c*/ 	.short	0x0380
        /*006e*/ 	.short	0x0014


	//----- nvinfo : EIATTR_SW_WAR
	.align		4
.L_45:
        /*0070*/ 	.byte	0x04, 0x36
        /*0072*/ 	.short	(.L_47 - .L_46)
.L_46:
        /*0074*/ 	.word	0x00000008
.L_47:


//--------------------- .nv.info._Z9ai_kernelPKfPfii --------------------------
	.section	.nv.info._Z9ai_kernelPKfPfii,"",@"SHT_CUDA_INFO"
	.sectionflags	@""
	.align	4


	//----- nvinfo : EIATTR_CUDA_API_VERSION
	.align		4
        /*0000*/ 	.byte	0x04, 0x37
        /*0002*/ 	.short	(.L_49 - .L_48)
.L_48:
        /*0004*/ 	.word	0x00000082


	//----- nvinfo : EIATTR_KPARAM_INFO
	.align		4
.L_49:
        /*0008*/ 	.byte	0x04, 0x17
        /*000a*/ 	.short	(.L_51 - .L_50)
.L_50:
        /*000c*/ 	.word	0x00000000
        /*0010*/ 	.short	0x0003
        /*0012*/ 	.short	0x0014
        /*0014*/ 	.byte	0x00, 0xf0, 0x11, 0x00


	//----- nvinfo : EIATTR_KPARAM_INFO
	.align		4
.L_51:
        /*0018*/ 	.byte	0x04, 0x17
        /*001a*/ 	.short	(.L_53 - .L_52)
.L_52:
        /*001c*/ 	.word	0x00000000
        /*0020*/ 	.short	0x0002
        /*0022*/ 	.short	0x0010
        /*0024*/ 	.byte	0x00, 0xf0, 0x11, 0x00


	//----- nvinfo : EIATTR_KPARAM_INFO
	.align		4
.L_53:
        /*0028*/ 	.byte	0x04, 0x17
        /*002a*/ 	.short	(.L_55 - .L_54)
.L_54:
        /*002c*/ 	.word	0x00000000
        /*0030*/ 	.short	0x0001
        /*0032*/ 	.short	0x0008
        /*0034*/ 	.byte	0x00, 0xf5, 0x21, 0x00


	//----- nvinfo : EIATTR_KPARAM_INFO
	.align		4
.L_55:
        /*0038*/ 	.byte	0x04, 0x17
        /*003a*/ 	.short	(.L_57 - .L_56)
.L_56:
        /*003c*/ 	.word	0x00000000
        /*0040*/ 	.short	0x0000
        /*0042*/ 	.short	0x0000
        /*0044*/ 	.byte	0x00, 0xf5, 0x21, 0x00


	//----- nvinfo : EIATTR_SPARSE_MMA_MASK
	.align		4
.L_57:
        /*0048*/ 	.byte	0x03, 0x50
        /*004a*/ 	.short	0x0000


	//----- nvinfo : EIATTR_MAXREG_COUNT
	.align		4
        /*004c*/ 	.byte	0x03, 0x1b
        /*004e*/ 	.short	0x00ff


	//----- nvinfo : EIATTR_MERCURY_ISA_VERSION
	.align		4
        /*0050*/ 	.byte	0x03, 0x5f
        /*0052*/ 	.short	0x0101


	//----- nvinfo : EIATTR_VRC_CTA_INIT_COUNT
	.align		4
        /*0054*/ 	.byte	0x02, 0x4a
	.zero		1
	.zero		1


	//----- nvinfo : EIATTR_EXIT_INSTR_OFFSETS
	.align		4
        /*0058*/ 	.byte	0x04, 0x1c
        /*005a*/ 	.short	(.L_59 - .L_58)


	//   ....[0]....
.L_58:
        /*005c*/ 	.word	0x00000070


	//   ....[1]....
        /*0060*/ 	.word	0x00000270


	//----- nvinfo : EIATTR_CBANK_PARAM_SIZE
	.align		4
.L_59:
        /*0064*/ 	.byte	0x03, 0x19
        /*0066*/ 	.short	0x0018


	//----- nvinfo : EIATTR_PARAM_CBANK
	.align		4
        /*0068*/ 	.byte	0x04, 0x0a
        /*006a*/ 	.short	(.L_61 - .L_60)
	.align		4
.L_60:
        /*006c*/ 	.word	index@(.nv.constant0._Z9ai_kernelPKfPfii)
        /*0070*/ 	.short	0x0380
        /*0072*/ 	.short	0x0018


	//----- nvinfo : EIATTR_SW_WAR
	.align		4
.L_61:
        /*0074*/ 	.byte	0x04, 0x36
        /*0076*/ 	.short	(.L_63 - .L_62)
.L_62:
        /*0078*/ 	.word	0x00000008
.L_63:


//--------------------- .nv.callgraph             --------------------------
	.section	.nv.callgraph,"",@"SHT_CUDA_CALLGRAPH"
	.align	4
	.sectionentsize	8
	.align		4
        /*0000*/ 	.word	0x00000000
	.align		4
        /*0004*/ 	.word	0xffffffff
	.align		4
        /*0008*/ 	.word	0x00000000
	.align		4
        /*000c*/ 	.word	0xfffffffe
	.align		4
        /*0010*/ 	.word	0x00000000
	.align		4
        /*0014*/ 	.word	0xfffffffd
	.align		4
        /*0018*/ 	.word	0x00000000
	.align		4
        /*001c*/ 	.word	0xfffffffc


//--------------------- .text._Z14compute_kernelPfii --------------------------
	.section	.text._Z14compute_kernelPfii,"ax",@progbits
	.align	128
        .global         _Z14compute_kernelPfii
        .type           _Z14compute_kernelPfii,@function
        .size           _Z14compute_kernelPfii,(.L_x_19 - _Z14compute_kernelPfii)
        .other          _Z14compute_kernelPfii,@"STO_CUDA_ENTRY STV_DEFAULT"
_Z14compute_kernelPfii:
.text._Z14compute_kernelPfii:
[----:B------:R-:W-:Y:S01]  /*0000*/  LDC R1, c[0x0][0x37c] ;  /* 0x0000df00ff017b82 */ /* 0x000fe20000000800 */
[----:B------:R-:W0:Y:S07]  /*0010*/  S2R R3, SR_TID.X ;  /* 0x0000000000037919 */ /* 0x000e2e0000002100 */
[----:B------:R-:W0:Y:S01]  /*0020*/  S2UR UR4, SR_CTAID.X ;  /* 0x00000000000479c3 */ /* 0x000e220000002500 */
[----:B------:R-:W1:Y:S07]  /*0030*/  LDCU UR5, c[0x0][0x38c] ;  /* 0x00007180ff0577ac */ /* 0x000e6e0008000800 */
[----:B------:R-:W0:Y:S02]  /*0040*/  LDC R0, c[0x0][0x360] ;  /* 0x0000d800ff007b82 */ /* 0x000e240000000800 */
[----:B0-----:R-:W-:-:S05]  /*0050*/  IMAD R0, R0, UR4, R3 ;  /* 0x0000000400007c24 */ /* 0x001fca000f8e0203 */
[----:B-1----:R-:W-:-:S13]  /*0060*/  ISETP.GE.AND P0, PT, R0, UR5, PT ;  /* 0x0000000500007c0c */ /* 0x002fda000bf06270 */
[----:B------:R-:W-:Y:S05]  /*0070*/  @P0 EXIT ;  /* 0x000000000000094d */ /* 0x000fea0003800000 */
[----:B------:R-:W0:Y:S01]  /*0080*/  LDCU UR5, c[0x0][0x388] ;  /* 0x00007100ff0577ac */ /* 0x000e220008000800 */
[----:B------:R-:W-:Y:S01]  /*0090*/  I2FP.F32.S32 R2, R0 ;  /* 0x0000000000027245 */ /* 0x000fe20000201400 */
[----:B------:R-:W1:Y:S04]  /*00a0*/  LDCU.64 UR6, c[0x0][0x358] ;  /* 0x00006b00ff0677ac */ /* 0x000e680008000a00 */
[C---:B------:R-:W-:Y:S01]  /*00b0*/  FADD R5, R2.reuse, 1 ;  /* 0x3f80000002057421 */ /* 0x040fe20000000000 */
[C---:B------:R-:W-:Y:S01]  /*00c0*/  FADD R7, R2.reuse, 1.5 ;  /* 0x3fc0000002077421 */ /* 0x040fe20000000000 */
[C---:B------:R-:W-:Y:S01]  /*00d0*/  FADD R9, R2.reuse, 2 ;  /* 0x4000000002097421 */ /* 0x040fe20000000000 */
[----:B------:R-:W-:Y:S01]  /*00e0*/  FADD R11, R2, 2.5 ;  /* 0x40200000020b7421 */ /* 0x000fe20000000000 */
[----:B0-----:R-:W-:-:S09]  /*00f0*/  UISETP.GE.AND UP0, UPT, UR5, 0x1, UPT ;  /* 0x000000010500788c */ /* 0x001fd2000bf06270 */
[----:B-1----:R-:W-:Y:S05]  /*0100*/  BRA.U !UP0, `(.L_x_0) ;  /* 0x00000009085c7547 */ /* 0x002fea000b800000 */
[----:B------:R-:W-:Y:S02]  /*0110*/  UISETP.GE.U32.AND UP0, UPT, UR5, 0x4, UPT ;  /* 0x000000040500788c */ /* 0x000fe4000bf06070 */
[----:B------:R-:W-:-:S07]  /*0120*/  ULOP3.LUT UR4, UR5, 0x3, URZ, 0xc0, !UPT ;  /* 0x0000000305047892 */ /* 0x000fce000f8ec0ff */
[----:B------:R-:W-:Y:S05]  /*0130*/  BRA.U !UP0, `(.L_x_1) ;  /* 0x0000000908247547 */ /* 0x000fea000b800000 */
[----:B------:R-:W-:-:S04]  /*0140*/  ULOP3.LUT UR5, UR5, 0x7ffffffc, URZ, 0xc0, !UPT ;  /* 0x7ffffffc05057892 */ /* 0x000fc8000f8ec0ff */
[----:B------:R-:W-:-:S04]  /*0150*/  UIADD3 UR5, UPT, UPT, -UR5, URZ, URZ ;  /* 0x000000ff05057290 */ /* 0x000fc8000fffe1ff */
[----:B------:R-:W-:-:S09]  /*0160*/  UISETP.GE.AND UP0, UPT, UR5, URZ, UPT ;  /* 0x000000ff0500728c */ /* 0x000fd2000bf06270 */
[----:B------:R-:W-:Y:S05]  /*0170*/  BRA.U UP0, `(.L_x_2) ;  /* 0x0000000500c47547 */ /* 0x000fea000b800000 */
[----:B------:R-:W-:Y:S02]  /*0180*/  UIADD3 UR8, UPT, UPT, -UR5, URZ, URZ ;  /* 0x000000ff05087290 */ /* 0x000fe4000fffe1ff */
[----:B------:R-:W-:Y:S02]  /*0190*/  UPLOP3.LUT UP0, UPT, UPT, UPT, UPT, 0x80, 0x8 ;  /* 0x000000000008789c */ /* 0x000fe40003f0f070 */
[----:B------:R-:W-:-:S09]  /*01a0*/  UISETP.GT.AND UP1, UPT, UR8, 0xc, UPT ;  /* 0x0000000c0800788c */ /* 0x000fd2000bf24270 */
[----:B------:R-:W-:Y:S05]  /*01b0*/  BRA.U !UP1, `(.L_x_3) ;  /* 0x0000000509147547 */ /* 0x000fea000b800000 */
[----:B------:R-:W-:-:S11]  /*01c0*/  UPLOP3.LUT UP0, UPT, UPT, UPT, UPT, 0x40, 0x4 ;  /* 0x000000000004789c */ /* 0x000fd60003f0e870 */
.L_x_4:
[----:B------:R-:W-:Y:S01]  /*01d0*/  HFMA2 R2, -RZ, RZ, 1.875, 4.76837158203125e-07 ;  /* 0x3f800008ff027431 */ /* 0x000fe200000001ff */
[----:B------:R-:W-:-:S04]  /*01e0*/  UIADD3 UR5, UPT, UPT, UR5, 0x10, URZ ;  /* 0x0000001005057890 */ /* 0x000fc8000fffe0ff */
[----:B------:R-:W-:Y:S01]  /*01f0*/  UISETP.GE.AND UP1, UPT, UR5, -0xc, UPT ;  /* 0xfffffff40500788c */ /* 0x000fe2000bf26270 */
[-C--:B------:R-:W-:Y:S01]  /*0200*/  FFMA R5, R5, R2.reuse, 0.99999898672103881836 ;  /* 0x3f7fffef05057423 */ /* 0x080fe20000000002 */
        /* <DEDUP_REMOVED lines=62> */
[----:B------:R-:W-:Y:S01]  /*05f0*/  FFMA R11, R11, R2, 0.99999898672103881836 ;  /* 0x3f7fffef0b0b7423 */ /* 0x000fe20000000002 */
[----:B------:R-:W-:Y:S06]  /*0600*/  BRA.U !UP1, `(.L_x_4) ;  /* 0xfffffff909f07547 */ /* 0x000fec000b83ffff */
.L_x_3:
[----:B------:R-:W-:-:S04]  /*0610*/  UIADD3 UR8, UPT, UPT, -UR5, URZ, URZ ;  /* 0x000000ff05087290 */ /* 0x000fc8000fffe1ff */
[----:B------:R-:W-:-:S09]  /*0620*/  UISETP.GT.AND UP1, UPT, UR8, 0x4, UPT ;  /* 0x000000040800788c */ /* 0x000fd2000bf24270 */
[----:B------:R-:W-:Y:S05]  /*0630*/  BRA.U !UP1, `(.L_x_5) ;  /* 0x00000001098c7547 */ /* 0x000fea000b800000 */
[----:B------:R-:W-:Y:S01]  /*0640*/  MOV R2, 0x3f800008 ;  /* 0x3f80000800027802 */ /* 0x000fe20000000f00 */
[----:B------:R-:W-:Y:S02]  /*0650*/  UPLOP3.LUT UP0, UPT, UPT, UPT, UPT, 0x40, 0x4 ;  /* 0x000000000004789c */ /* 0x000fe40003f0e870 */
[----:B------:R-:W-:Y:S02]  /*0660*/  UIADD3 UR5, UPT, UPT, UR5, 0x8, URZ ;  /* 0x0000000805057890 */ /* 0x000fe4000fffe0ff */
        /* <DEDUP_REMOVED lines=31> */
[----:B------:R-:W-:-:S07]  /*0860*/  FFMA R11, R11, R2, 0.99999898672103881836 ;  /* 0x3f7fffef0b0b7423 */ /* 0x000fce0000000002 */
.L_x_5:
[----:B------:R-:W-:-:S09]  /*0870*/  UISETP.NE.OR UP0, UPT, UR5, URZ, UP0 ;  /* 0x000000ff0500728c */ /* 0x000fd20008705670 */
[----:B------:R-:W-:Y:S05]  /*0880*/  BRA.U !UP0, `(.L_x_1) ;  /* 0x0000000108507547 */ /* 0x000fea000b800000 */
.L_x_2:
[----:B------:R-:W-:-:S07]  /*0890*/  HFMA2 R2, -RZ, RZ, 1.875, 4.76837158203125e-07 ;  /* 0x3f800008ff027431 */ /* 0x000fce00000001ff */
.L_x_6:
[----:B------:R-:W-:Y:S01]  /*08a0*/  UIADD3 UR5, UPT, UPT, UR5, 0x4, URZ ;  /* 0x0000000405057890 */ /* 0x000fe2000fffe0ff */
[-C--:B------:R-:W-:Y:S01]  /*08b0*/  FFMA R5, R5, R2.reuse, 0.99999898672103881836 ;  /* 0x3f7fffef05057423 */ /* 0x080fe20000000002 */
[-C--:B------:R-:W-:Y:S01]  /*08c0*/  FFMA R7, R7, R2.reuse, 0.99999898672103881836 ;  /* 0x3f7fffef07077423 */ /* 0x080fe20000000002 */
[-C--:B------:R-:W-:Y:S01]  /*08d0*/  FFMA R9, R9, R2.reuse, 0.99999898672103881836 ;  /* 0x3f7fffef09097423 */ /* 0x080fe20000000002 */
[-C--:B------:R-:W-:Y:S01]  /*08e0*/  FFMA R11, R11, R2.reuse, 0.99999898672103881836 ;  /* 0x3f7fffef0b0b7423 */ /* 0x080fe20000000002 */
[----:B------:R-:W-:Y:S01]  /*08f0*/  UISETP.NE.AND UP0, UPT, UR5, URZ, UPT ;  /* 0x000000ff0500728c */ /* 0x000fe2000bf05270 */
        /* <DEDUP_REMOVED lines=12> */
[----:B------:R-:W-:Y:S06]  /*09c0*/  BRA.U UP0, `(.L_x_6) ;  /* 0xfffffffd00b47547 */ /* 0x000fec000b83ffff */
.L_x_1:
[----:B------:R-:W-:-:S09]  /*09d0*/  UISETP.NE.AND UP0, UPT, UR4, URZ, UPT ;  /* 0x000000ff0400728c */ /* 0x000fd2000bf05270 */
[----:B------:R-:W-:Y:S05]  /*09e0*/  BRA.U !UP0, `(.L_x_0) ;  /* 0x0000000108247547 */ /* 0x000fea000b800000 */
[----:B------:R-:W-:Y:S01]  /*09f0*/  MOV R2, 0x3f800008 ;  /* 0x3f80000800027802 */ /* 0x000fe20000000f00 */
[----:B------:R-:W-:-:S12]  /*0a00*/  UIADD3 UR4, UPT, UPT, -UR4, URZ, URZ ;  /* 0x000000ff04047290 */ /* 0x000fd8000fffe1ff */
.L_x_7:
[----:B------:R-:W-:Y:S01]  /*0a10*/  UIADD3 UR4, UPT, UPT, UR4, 0x1, URZ ;  /* 0x0000000104047890 */ /* 0x000fe2000fffe0ff */
[-C--:B------:R-:W-:Y:S01]  /*0a20*/  FFMA R5, R5, R2.reuse, 0.99999898672103881836 ;  /* 0x3f7fffef05057423 */ /* 0x080fe20000000002 */
[-C--:B------:R-:W-:Y:S01]  /*0a30*/  FFMA R7, R7, R2.reuse, 0.99999898672103881836 ;  /* 0x3f7fffef07077423 */ /* 0x080fe20000000002 */
[-C--:B------:R-:W-:Y:S01]  /*0a40*/  FFMA R9, R9, R2.reuse, 0.99999898672103881836 ;  /* 0x3f7fffef09097423 */ /* 0x080fe20000000002 */
[----:B------:R-:W-:Y:S01]  /*0a50*/  UISETP.NE.AND UP0, UPT, UR4, URZ, UPT ;  /* 0x000000ff0400728c */ /* 0x000fe2000bf05270 */
[----:B------:R-:W-:-:S08]  /*0a60*/  FFMA R11, R11, R2, 0.99999898672103881836 ;  /* 0x3f7fffef0b0b7423 */ /* 0x000fd00000000002 */
[----:B------:R-:W-:Y:S05]  /*0a70*/  BRA.U UP0, `(.L_x_7) ;  /* 0xfffffffd00e47547 */ /* 0x000fea000b83ffff */
.L_x_0:
[----:B------:R-:W0:Y:S01]  /*0a80*/  LDC.64 R2, c[0x0][0x380] ;  /* 0x0000e000ff027b82 */ /* 0x000e220000000a00 */
[----:B------:R-:W-:-:S04]  /*0a90*/  FADD R4, R7, R5 ;  /* 0x0000000507047221 */ /* 0x000fc80000000000 */
[----:B------:R-:W-:-:S04]  /*0aa0*/  FADD R4, R4, R9 ;  /* 0x0000000904047221 */ /* 0x000fc80000000000 */
[----:B------:R-:W-:Y:S01]  /*0ab0*/  FADD R11, R4, R11 ;  /* 0x0000000b040b7221 */ /* 0x000fe20000000000 */
[----:B0-----:R-:W-:-:S05]  /*0ac0*/  IMAD.WIDE R2, R0, 0x4, R2 ;  /* 0x0000000400027825 */ /* 0x001fca00078e0202 */
[----:B------:R-:W-:Y:S01]  /*0ad0*/  STG.E desc[UR6][R2.64], R11 ;  /* 0x0000000b02007986 */ /* 0x000fe2000c101906 */
[----:B------:R-:W-:Y:S05]  /*0ae0*/  EXIT ;  /* 0x000000000000794d */ /* 0x000fea0003800000 */
.L_x_8:
[----:B------:R-:W-:-:S00]  /*0af0*/  BRA `(.L_x_8) ;  /* 0xfffffffc00fc7947 */ /* 0x000fc0000383ffff */
[----:B------:R-:W-:-:S00]  /*0b00*/  NOP ;  /* 0x0000000000007918 */ /* 0x000fc00000000000 */
[----:B------:R-:W-:-:S00]  /*0b10*/  NOP ;  /* 0x0000000000007918 */ /* 0x000fc00000000000 */
[----:B------:R-:W-:-:S00]  /*0b20*/  NOP ;  /* 0x0000000000007918 */ /* 0x000fc00000000000 */
[----:B------:R-:W-:-:S00]  /*0b30*/  NOP ;  /* 0x0000000000007918 */ /* 0x000fc00000000000 */
[----:B------:R-:W-:-:S00]  /*0b40*/  NOP ;  /* 0x0000000000007918 */ /* 0x000fc00000000000 */
[----:B------:R-:W-:-:S00]  /*0b50*/  NOP ;  /* 0x0000000000007918 */ /* 0x000fc00000000000 */
[----:B------:R-:W-:-:S00]  /*0b60*/  NOP ;  /* 0x0000000000007918 */ /* 0x000fc00000000000 */
[----:B------:R-:W-:-:S00]  /*0b70*/  NOP ;  /* 0x0000000000007918 */ /* 0x000fc00000000000 */
.L_x_19:


//--------------------- .text._Z11copy_kernelPKfPfi --------------------------
	.section	.text._Z11copy_kernelPKfPfi,"ax",@progbits
	.align	128
        .global         _Z11copy_kernelPKfPfi
        .type           _Z11copy_kernelPKfPfi,@function
        .size           _Z11copy_kernelPKfPfi,(.L_x_20 - _Z11copy_kernelPKfPfi)
        .other          _Z11copy_kernelPKfPfi,@"STO_CUDA_ENTRY STV_DEFAULT"
_Z11copy_kernelPKfPfi:
.text._Z11copy_kernelPKfPfi:
[----:B------:R-:W-:Y:S01]  /*0000*/  LDC R1, c[0x0][0x37c] ;  /* 0x0000df00ff017b82 */ /* 0x000fe20000000800 */
[----:B------:R-:W0:Y:S07]  /*0010*/  S2R R7, SR_TID.X ;  /* 0x0000000000077919 */ /* 0x000e2e0000002100 */
[----:B------:R-:W0:Y:S01]  /*0020*/  S2UR UR4, SR_CTAID.X ;  /* 0x00000000000479c3 */ /* 0x000e220000002500 */
[----:B------:R-:W1:Y:S07]  /*0030*/  LDCU UR6, c[0x0][0x390] ;  /* 0x00007200ff0677ac */ /* 0x000e6e0008000800 */
[----:B------:R-:W0:Y:S01]  /*0040*/  LDC R0, c[0x0][0x360] ;  /* 0x0000d800ff007b82 */ /* 0x000e220000000800 */
[----:B------:R-:W2:Y:S01]  /*0050*/  LDCU UR5, c[0x0][0x370] ;  /* 0x00006e00ff0577ac */ /* 0x000ea20008000800 */
[----:B0-----:R-:W-:-:S02]  /*0060*/  IMAD R7, R0, UR4, R7 ;  /* 0x0000000400077c24 */ /* 0x001fc4000f8e0207 */
[----:B--2---:R-:W-:-:S03]  /*0070*/  IMAD R0, R0, UR5, RZ ;  /* 0x0000000500007c24 */ /* 0x004fc6000f8e02ff */
[----:B-1----:R-:W-:-:S13]  /*0080*/  ISETP.GE.AND P0, PT, R7, UR6, PT ;  /* 0x0000000607007c0c */ /* 0x002fda000bf06270 */
[----:B------:R-:W-:Y:S05]  /*0090*/  @P0 EXIT ;  /* 0x000000000000094d */ /* 0x000fea0003800000 */
[----:B------:R-:W0:Y:S01]  /*00a0*/  I2F.U32.RP R8, R0 ;  /* 0x0000000000087306 */ /* 0x000e220000209000 */
[C---:B------:R-:W-:Y:S01]  /*00b0*/  IADD3 R4, PT, PT, R0.reuse, R7, RZ ;  /* 0x0000000700047210 */ /* 0x040fe20007ffe0ff */
[----:B------:R-:W-:Y:S01]  /*00c0*/  IMAD.MOV R9, RZ, RZ, -R0 ;  /* 0x000000ffff097224 */ /* 0x000fe200078e0a00 */
[----:B------:R-:W-:Y:S01]  /*00d0*/  ISETP.NE.U32.AND P2, PT, R0, RZ, PT ;  /* 0x000000ff0000720c */ /* 0x000fe20003f45070 */
[----:B------:R-:W1:Y:S01]  /*00e0*/  LDCU.64 UR4, c[0x0][0x358] ;  /* 0x00006b00ff0477ac */ /* 0x000e620008000a00 */
[C---:B------:R-:W-:Y:S01]  /*00f0*/  ISETP.GE.AND P0, PT, R4.reuse, UR6, PT ;  /* 0x0000000604007c0c */ /* 0x040fe2000bf06270 */
[----:B------:R-:W-:Y:S01]  /*0100*/  BSSY.RECONVERGENT B0, `(.L_x_9) ;  /* 0x0000027000007945 */ /* 0x000fe20003800200 */
[----:B------:R-:W-:Y:S02]  /*0110*/  VIMNMX R5, PT, PT, R4, UR6, !PT ;  /* 0x0000000604057c48 */ /* 0x000fe4000ffe0100 */
[----:B------:R-:W-:-:S04]  /*0120*/  SEL R6, RZ, 0x1, P0 ;  /* 0x00000001ff067807 */ /* 0x000fc80000000000 */
[----:B------:R-:W-:Y:S01]  /*0130*/  IADD3 R5, PT, PT, R5, -R4, -R6 ;  /* 0x8000000405057210 */ /* 0x000fe20007ffe806 */
[----:B0-----:R-:W0:Y:S02]  /*0140*/  MUFU.RCP R8, R8 ;  /* 0x0000000800087308 */ /* 0x001e240000001000 */
[----:B0-----:R-:W-:-:S06]  /*0150*/  IADD3 R2, PT, PT, R8, 0xffffffe, RZ ;  /* 0x0ffffffe08027810 */ /* 0x001fcc0007ffe0ff */
[----:B------:R0:W2:Y:S02]  /*0160*/  F2I.FTZ.U32.TRUNC.NTZ R3, R2 ;  /* 0x0000000200037305 */ /* 0x0000a4000021f000 */
[----:B0-----:R-:W-:Y:S02]  /*0170*/  IMAD.MOV.U32 R2, RZ, RZ, RZ ;  /* 0x000000ffff027224 */ /* 0x001fe400078e00ff */
[----:B--2---:R-:W-:-:S04]  /*0180*/  IMAD R9, R9, R3, RZ ;  /* 0x0000000309097224 */ /* 0x004fc800078e02ff */
[----:B------:R-:W-:-:S06]  /*0190*/  IMAD.HI.U32 R8, R3, R9, R2 ;  /* 0x0000000903087227 */ /* 0x000fcc00078e0002 */
[----:B------:R-:W-:-:S05]  /*01a0*/  IMAD.HI.U32 R9, R8, R5, RZ ;  /* 0x0000000508097227 */ /* 0x000fca00078e00ff */
[----:B------:R-:W-:-:S05]  /*01b0*/  IADD3 R2, PT, PT, -R9, RZ, RZ ;  /* 0x000000ff09027210 */ /* 0x000fca0007ffe1ff */
[----:B------:R-:W-:Y:S02]  /*01c0*/  IMAD R5, R0, R2, R5 ;  /* 0x0000000200057224 */ /* 0x000fe400078e0205 */
[----:B------:R-:W0:Y:S03]  /*01d0*/  LDC.64 R2, c[0x0][0x388] ;  /* 0x0000e200ff027b82 */ /* 0x000e260000000a00 */
[----:B------:R-:W-:-:S13]  /*01e0*/  ISETP.GE.U32.AND P0, PT, R5, R0, PT ;  /* 0x000000000500720c */ /* 0x000fda0003f06070 */
[----:B------:R-:W-:Y:S01]  /*01f0*/  @P0 IMAD.IADD R5, R5, 0x1, -R0 ;  /* 0x0000000105050824 */ /* 0x000fe200078e0a00 */
[----:B------:R-:W-:-:S04]  /*0200*/  @P0 IADD3 R9, PT, PT, R9, 0x1, RZ ;  /* 0x0000000109090810 */ /* 0x000fc80007ffe0ff */
[-C--:B------:R-:W-:Y:S02]  /*0210*/  ISETP.GE.U32.AND P1, PT, R5, R0.reuse, PT ;  /* 0x000000000500720c */ /* 0x080fe40003f26070 */
[----:B------:R-:W2:Y:S11]  /*0220*/  LDC.64 R4, c[0x0][0x380] ;  /* 0x0000e000ff047b82 */ /* 0x000eb60000000a00 */
[----:B------:R-:W-:Y:S01]  /*0230*/  @P1 VIADD R9, R9, 0x1 ;  /* 0x0000000109091836 */ /* 0x000fe20000000000 */
[----:B------:R-:W-:-:S04]  /*0240*/  @!P2 LOP3.LUT R9, RZ, R0, RZ, 0x33, !PT ;  /* 0x00000000ff09a212 */ /* 0x000fc800078e33ff */
[----:B------:R-:W-:-:S04]  /*0250*/  IADD3 R6, PT, PT, R6, R9, RZ ;  /* 0x0000000906067210 */ /* 0x000fc80007ffe0ff */
[C---:B------:R-:W-:Y:S02]  /*0260*/  LOP3.LUT R8, R6.reuse, 0x3, RZ, 0xc0, !PT ;  /* 0x0000000306087812 */ /* 0x040fe400078ec0ff */
[----:B------:R-:W-:Y:S02]  /*0270*/  ISETP.GE.U32.AND P1, PT, R6, 0x3, PT ;  /* 0x000000030600780c */ /* 0x000fe40003f26070 */
[----:B------:R-:W-:-:S13]  /*0280*/  ISETP.NE.AND P0, PT, R8, 0x3, PT ;  /* 0x000000030800780c */ /* 0x000fda0003f05270 */
[----:B01----:R-:W-:Y:S05]  /*0290*/  @!P0 BRA `(.L_x_10) ;  /* 0x0000000000348947 */ /* 0x003fea0003800000 */
[----:B------:R-:W0:Y:S01]  /*02a0*/  LDC.64 R14, c[0x0][0x380] ;  /* 0x0000e000ff0e7b82 */ /* 0x000e220000000a00 */
[----:B------:R-:W-:-:S05]  /*02b0*/  VIADD R6, R6, 0x1 ;  /* 0x0000000106067836 */ /* 0x000fca0000000000 */
[----:B------:R-:W-:Y:S02]  /*02c0*/  LOP3.LUT R6, R6, 0x3, RZ, 0xc0, !PT ;  /* 0x0000000306067812 */ /* 0x000fe400078ec0ff */
[----:B------:R-:W1:Y:S02]  /*02d0*/  LDC.64 R12, c[0x0][0x388] ;  /* 0x0000e200ff0c7b82 */ /* 0x000e640000000a00 */
[----:B------:R-:W-:-:S07]  /*02e0*/  IADD3 R6, PT, PT, -R6, RZ, RZ ;  /* 0x000000ff06067210 */ /* 0x000fce0007ffe1ff */
.L_x_11:
[----:B0--3--:R-:W-:-:S06]  /*02f0*/  IMAD.WIDE R10, R7, 0x4, R14 ;  /* 0x00000004070a7825 */ /* 0x009fcc00078e020e */
[----:B------:R-:W3:Y:S01]  /*0300*/  LDG.E.CONSTANT R11, desc[UR4][R10.64] ;  /* 0x000000040a0b7981 */ /* 0x000ee2000c1e9900 */
[----:B-1----:R-:W-:Y:S01]  /*0310*/  IMAD.WIDE R8, R7, 0x4, R12 ;  /* 0x0000000407087825 */ /* 0x002fe200078e020c */
[----:B------:R-:W-:-:S03]  /*0320*/  IADD3 R7, PT, PT, R0, R7, RZ ;  /* 0x0000000700077210 */ /* 0x000fc60007ffe0ff */
[----:B------:R-:W-:-:S05]  /*0330*/  VIADD R6, R6, 0x1 ;  /* 0x0000000106067836 */ /* 0x000fca0000000000 */
[----:B------:R-:W-:Y:S01]  /*0340*/  ISETP.NE.AND P0, PT, R6, RZ, PT ;  /* 0x000000ff0600720c */ /* 0x000fe20003f05270 */
[----:B---3--:R3:W-:-:S12]  /*0350*/  STG.E desc[UR4][R8.64], R11 ;  /* 0x0000000b08007986 */ /* 0x0087d8000c101904 */
[----:B------:R-:W-:Y:S05]  /*0360*/  @P0 BRA `(.L_x_11) ;  /* 0xfffffffc00e00947 */ /* 0x000fea000383ffff */
.L_x_10:
[----:B------:R-:W-:Y:S05]  /*0370*/  BSYNC.RECONVERGENT B0 ;  /* 0x0000000000007941 */ /* 0x000fea0003800200 */
.L_x_9:
[----:B------:R-:W-:Y:S05]  /*0380*/  @!P1 EXIT ;  /* 0x000000000000994d */ /* 0x000fea0003800000 */
.L_x_12:
[----:B0-2---:R-:W-:-:S04]  /*0390*/  IMAD.WIDE R20, R7, 0x4, R4 ;  /* 0x0000000407147825 */ /* 0x005fc800078e0204 */
[C---:B---3--:R-:W-:Y:S02]  /*03a0*/  IMAD.WIDE R8, R0.reuse, 0x4, R20 ;  /* 0x0000000400087825 */ /* 0x048fe400078e0214 */
[----:B------:R-:W2:Y:S02]  /*03b0*/  LDG.E.CONSTANT R21, desc[UR4][R20.64] ;  /* 0x0000000414157981 */ /* 0x000ea4000c1e9900 */
[C---:B------:R-:W-:Y:S02]  /*03c0*/  IMAD.WIDE R12, R0.reuse, 0x4, R8 ;  /* 0x00000004000c7825 */ /* 0x040fe400078e0208 */
[----:B------:R-:W3:Y:S02]  /*03d0*/  LDG.E.CONSTANT R9, desc[UR4][R8.64] ;  /* 0x0000000408097981 */ /* 0x000ee4000c1e9900 */
[----:B------:R-:W-:Y:S02]  /*03e0*/  IMAD.WIDE R16, R0, 0x4, R12 ;  /* 0x0000000400107825 */ /* 0x000fe400078e020c */
[----:B------:R-:W4:Y:S04]  /*03f0*/  LDG.E.CONSTANT R13, desc[UR4][R12.64] ;  /* 0x000000040c0d7981 */ /* 0x000f28000c1e9900 */
[----:B------:R-:W5:Y:S01]  /*0400*/  LDG.E.CONSTANT R17, desc[UR4][R16.64] ;  /* 0x0000000410117981 */ /* 0x000f62000c1e9900 */
[----:B------:R-:W-:-:S04]  /*0410*/  IMAD.WIDE R22, R7, 0x4, R2 ;  /* 0x0000000407167825 */ /* 0x000fc800078e0202 */
[----:B------:R-:W-:-:S04]  /*0420*/  IMAD.WIDE R10, R0, 0x4, R22 ;  /* 0x00000004000a7825 */ /* 0x000fc800078e0216 */
[----:B------:R-:W-:-:S04]  /*0430*/  IMAD.WIDE R14, R0, 0x4, R10 ;  /* 0x00000004000e7825 */ /* 0x000fc800078e020a */
[C---:B------:R-:W-:Y:S01]  /*0440*/  IMAD.WIDE R18, R0.reuse, 0x4, R14 ;  /* 0x0000000400127825 */ /* 0x040fe200078e020e */
[----:B------:R-:W-:-:S04]  /*0450*/  LEA R7, R0, R7, 0x2 ;  /* 0x0000000700077211 */ /* 0x000fc800078e10ff */
[----:B------:R-:W-:Y:S01]  /*0460*/  ISETP.GE.AND P0, PT, R7, UR6, PT ;  /* 0x0000000607007c0c */ /* 0x000fe2000bf06270 */
[----:B--2---:R0:W-:Y:S04]  /*0470*/  STG.E desc[UR4][R22.64], R21 ;  /* 0x0000001516007986 */ /* 0x0041e8000c101904 */
[----:B---3--:R0:W-:Y:S04]  /*0480*/  STG.E desc[UR4][R10.64], R9 ;  /* 0x000000090a007986 */ /* 0x0081e8000c101904 */
[----:B----4-:R0:W-:Y:S04]  /*0490*/  STG.E desc[UR4][R14.64], R13 ;  /* 0x0000000d0e007986 */ /* 0x0101e8000c101904 */
[----:B-----5:R0:W-:Y:S01]  /*04a0*/  STG.E desc[UR4][R18.64], R17 ;  /* 0x0000001112007986 */ /* 0x0201e2000c101904 */
[----:B------:R-:W-:Y:S05]  /*04b0*/  @!P0 BRA `(.L_x_12) ;  /* 0xfffffffc00b48947 */ /* 0x000fea000383ffff */
[----:B------:R-:W-:Y:S05]  /*04c0*/  EXIT ;  /* 0x000000000000794d */ /* 0x000fea0003800000 */
.L_x_13:
        /* <DEDUP_REMOVED lines=11> */
.L_x_20:


//--------------------- .text._Z9ai_kernelPKfPfii --------------------------
	.section	.text._Z9ai_kernelPKfPfii,"ax",@progbits
	.align	128
        .global         _Z9ai_kernelPKfPfii
        .type           _Z9ai_kernelPKfPfii,@function
        .size           _Z9ai_kernelPKfPfii,(.L_x_21 - _Z9ai_kernelPKfPfii)
        .other          _Z9ai_kernelPKfPfii,@"STO_CUDA_ENTRY STV_DEFAULT"
_Z9ai_kernelPKfPfii:
.text._Z9ai_kernelPKfPfii:
        /* <DEDUP_REMOVED lines=8> */
[----:B------:R-:W0:Y:S01]  /*0080*/  LDC.64 R2, c[0x0][0x380] ;  /* 0x0000e000ff027b82 */ /* 0x000e220000000a00 */
[----:B------:R-:W1:Y:S01]  /*0090*/  LDCU.64 UR6, c[0x0][0x358] ;  /* 0x00006b00ff0677ac */ /* 0x000e620008000a00 */
[----:B------:R-:W2:Y:S01]  /*00a0*/  LDCU UR5, c[0x0][0x390] ;  /* 0x00007200ff0577ac */ /* 0x000ea20008000800 */
[----:B0-----:R-:W-:-:S05]  /*00b0*/  IMAD.WIDE R2, R5, 0x4, R2 ;  /* 0x0000000405027825 */ /* 0x001fca00078e0202 */
[----:B-1----:R0:W5:Y:S01]  /*00c0*/  LDG.E.CONSTANT R7, desc[UR6][R2.64] ;  /* 0x0000000602077981 */ /* 0x002162000c1e9900 */
[----:B--2---:R-:W-:-:S09]  /*00d0*/  UISETP.GE.AND UP0, UPT, UR5, 0x1, UPT ;  /* 0x000000010500788c */ /* 0x004fd2000bf06270 */
[----:B0-----:R-:W-:Y:S05]  /*00e0*/  BRA.U !UP0, `(.L_x_14) ;  /* 0x0000000108547547 */ /* 0x001fea000b800000 */
[----:B------:R-:W-:Y:S02]  /*00f0*/  UISETP.GE.U32.AND UP1, UPT, UR5, 0x4, UPT ;  /* 0x000000040500788c */ /* 0x000fe4000bf26070 */
[----:B------:R-:W-:-:S04]  /*0100*/  ULOP3.LUT UR4, UR5, 0x3, URZ, 0xc0, !UPT ;  /* 0x0000000305047892 */ /* 0x000fc8000f8ec0ff */
[----:B------:R-:W-:-:S03]  /*0110*/  UISETP.NE.AND UP0, UPT, UR4, URZ, UPT ;  /* 0x000000ff0400728c */ /* 0x000fc6000bf05270 */
[----:B------:R-:W-:Y:S08]  /*0120*/  BRA.U !UP1, `(.L_x_15) ;  /* 0x0000000109287547 */ /* 0x000ff0000b800000 */
[----:B------:R-:W-:Y:S01]  /*0130*/  HFMA2 R0, -RZ, RZ, 1.875, 4.76837158203125e-07 ;  /* 0x3f800008ff007431 */ /* 0x000fe200000001ff */
[----:B------:R-:W-:-:S04]  /*0140*/  ULOP3.LUT UR5, UR5, 0x7ffffffc, URZ, 0xc0, !UPT ;  /* 0x7ffffffc05057892 */ /* 0x000fc8000f8ec0ff */
[----:B------:R-:W-:-:S12]  /*0150*/  UIADD3 UR5, UPT, UPT, -UR5, URZ, URZ ;  /* 0x000000ff05057290 */ /* 0x000fd8000fffe1ff */
.L_x_16:
[----:B------:R-:W-:Y:S01]  /*0160*/  UIADD3 UR5, UPT, UPT, UR5, 0x4, URZ ;  /* 0x0000000405057890 */ /* 0x000fe2000fffe0ff */
[----:B-----5:R-:W-:-:S03]  /*0170*/  FFMA R7, R7, R0, 0.99999898672103881836 ;  /* 0x3f7fffef07077423 */ /* 0x020fc60000000000 */
[----:B------:R-:W-:Y:S01]  /*0180*/  UISETP.NE.AND UP1, UPT, UR5, URZ, UPT ;  /* 0x000000ff0500728c */ /* 0x000fe2000bf25270 */
[----:B------:R-:W-:-:S04]  /*0190*/  FFMA R7, R7, R0, 0.99999898672103881836 ;  /* 0x3f7fffef07077423 */ /* 0x000fc80000000000 */
[----:B------:R-:W-:-:S04]  /*01a0*/  FFMA R7, R7, R0, 0.99999898672103881836 ;  /* 0x3f7fffef07077423 */ /* 0x000fc80000000000 */
[----:B------:R-:W-:Y:S01]  /*01b0*/  FFMA R7, R7, R0, 0.99999898672103881836 ;  /* 0x3f7fffef07077423 */ /* 0x000fe20000000000 */
[----:B------:R-:W-:Y:S06]  /*01c0*/  BRA.U UP1, `(.L_x_16) ;  /* 0xfffffffd01e47547 */ /* 0x000fec000b83ffff */
.L_x_15:
[----:B------:R-:W-:Y:S05]  /*01d0*/  BRA.U !UP0, `(.L_x_14) ;  /* 0x0000000108187547 */ /* 0x000fea000b800000 */
[----:B------:R-:W-:Y:S01]  /*01e0*/  MOV R0, 0x3f800008 ;  /* 0x3f80000800007802 */ /* 0x000fe20000000f00 */
[----:B------:R-:W-:-:S12]  /*01f0*/  UIADD3 UR4, UPT, UPT, -UR4, URZ, URZ ;  /* 0x000000ff04047290 */ /* 0x000fd8000fffe1ff */
.L_x_17:
[----:B------:R-:W-:Y:S01]  /*0200*/  UIADD3 UR4, UPT, UPT, UR4, 0x1, URZ ;  /* 0x0000000104047890 */ /* 0x000fe2000fffe0ff */
[----:B-----5:R-:W-:-:S03]  /*0210*/  FFMA R7, R7, R0, 0.99999898672103881836 ;  /* 0x3f7fffef07077423 */ /* 0x020fc60000000000 */
[----:B------:R-:W-:-:S09]  /*0220*/  UISETP.NE.AND UP0, UPT, UR4, URZ, UPT ;  /* 0x000000ff0400728c */ /* 0x000fd2000bf05270 */
[----:B------:R-:W-:Y:S05]  /*0230*/  BRA.U UP0, `(.L_x_17) ;  /* 0xfffffffd00f07547 */ /* 0x000fea000b83ffff */
.L_x_14:
[----:B------:R-:W0:Y:S02]  /*0240*/  LDC.64 R2, c[0x0][0x388] ;  /* 0x0000e200ff027b82 */ /* 0x000e240000000a00 */
[----:B0-----:R-:W-:-:S05]  /*0250*/  IMAD.WIDE R2, R5, 0x4, R2 ;  /* 0x0000000405027825 */ /* 0x001fca00078e0202 */
[----:B-----5:R-:W-:Y:S01]  /*0260*/  STG.E desc[UR6][R2.64], R7 ;  /* 0x0000000702007986 */ /* 0x020fe2000c101906 */
[----:B------:R-:W-:Y:S05]  /*0270*/  EXIT ;  /* 0x000000000000794d */ /* 0x000fea0003800000 */
.L_x_18:
        /* <DEDUP_REMOVED lines=16> */
.L_x_21:


//--------------------- .nv.shared.reserved.0     --------------------------
	.section	.nv.shared.reserved.0,"aw",@nobits
	.weak		__nv_reservedSMEM_offset_0_alias
	.size		__nv_reservedSMEM_offset_0_alias, 0, 64
	.other		__nv_reservedSMEM_offset_0_alias,@"STO_CUDA_RESERVED_SHARED STV_DEFAULT"
__nv_reservedSMEM_offset_0_alias:
	.zero		0
	.zero		64


//--------------------- .nv.constant0._Z14compute_kernelPfii --------------------------
	.section	.nv.constant0._Z14compute_kernelPfii,"a",@progbits
	.sectionflags	@""
	.align	4
.nv.constant0._Z14compute_kernelPfii:
	.zero		912


//--------------------- .nv.constant0._Z11copy_kernelPKfPfi --------------------------
	.section	.nv.constant0._Z11copy_kernelPKfPfi,"a",@progbits
	.sectionflags	@""
	.align	4
.nv.constant0._Z11copy_kernelPKfPfi:
	.zero		916


//--------------------- .nv.constant0._Z9ai_kernelPKfPfii --------------------------
	.section	.nv.constant0._Z9ai_kernelPKfPfii,"a",@progbits
	.sectionflags	@""
	.align	4
.nv.constant0._Z9ai_kernelPKfPfii:
	.zero		920


//--------------------- SYMBOLS --------------------------

	.type		.nv.reservedSmem.offset0,@object
	.size		.nv.reservedSmem.offset0,0x4
